//
// Generated by NVIDIA NVVM Compiler
//
// Compiler Build ID: CL-36424714
// Cuda compilation tools, release 13.0, V13.0.88
// Based on NVVM 20.0.0
//

.version 9.0
.target sm_100
.address_size 64

	// .globl	_Z16OneHotEncodingV1PiPfii

.visible .entry _Z16OneHotEncodingV1PiPfii(
	.param .u64 .ptr .align 1 _Z16OneHotEncodingV1PiPfii_param_0,
	.param .u64 .ptr .align 1 _Z16OneHotEncodingV1PiPfii_param_1,
	.param .u32 _Z16OneHotEncodingV1PiPfii_param_2,
	.param .u32 _Z16OneHotEncodingV1PiPfii_param_3
)
{
	.reg .pred 	%p<26>;
	.reg .b32 	%r<47>;
	.reg .b32 	%f<16>;
	.reg .b64 	%rd<29>;

	ld.param.u64 	%rd2, [_Z16OneHotEncodingV1PiPfii_param_0];
	ld.param.u64 	%rd3, [_Z16OneHotEncodingV1PiPfii_param_1];
	ld.param.u32 	%r19, [_Z16OneHotEncodingV1PiPfii_param_2];
	ld.param.u32 	%r20, [_Z16OneHotEncodingV1PiPfii_param_3];
	cvta.to.global.u64 	%rd1, %rd3;
	mov.u32 	%r21, %ctaid.x;
	mov.u32 	%r22, %ntid.x;
	mov.u32 	%r23, %tid.x;
	mad.lo.s32 	%r1, %r21, %r22, %r23;
	setp.ge.s32 	%p1, %r1, %r20;
	@%p1 bra 	$L__BB0_13;
	cvta.to.global.u64 	%rd4, %rd2;
	mul.wide.s32 	%rd5, %r1, 4;
	add.s64 	%rd6, %rd4, %rd5;
	ld.global.u32 	%r2, [%rd6];
	setp.lt.s32 	%p2, %r19, 1;
	@%p2 bra 	$L__BB0_13;
	and.b32  	%r3, %r19, 7;
	setp.lt.u32 	%p3, %r19, 8;
	mov.b32 	%r45, 0;
	@%p3 bra 	$L__BB0_5;
	and.b32  	%r45, %r19, 2147483640;
	shl.b32 	%r5, %r20, 3;
	neg.s32 	%r41, %r2;
	mov.b32 	%r43, 0;
	mul.wide.s32 	%rd9, %r20, 4;
	mov.u32 	%r42, %r1;
$L__BB0_4:
	.pragma "nounroll";
	setp.eq.s32 	%p4, %r41, 0;
	selp.f32 	%f1, 0f3F800000, 0f00000000, %p4;
	mul.wide.s32 	%rd7, %r42, 4;
	add.s64 	%rd8, %rd1, %rd7;
	st.global.f32 	[%rd8], %f1;
	add.s32 	%r26, %r43, 1;
	setp.eq.s32 	%p5, %r26, %r2;
	selp.f32 	%f2, 0f3F800000, 0f00000000, %p5;
	add.s64 	%rd10, %rd8, %rd9;
	st.global.f32 	[%rd10], %f2;
	add.s32 	%r27, %r43, 2;
	setp.eq.s32 	%p6, %r27, %r2;
	selp.f32 	%f3, 0f3F800000, 0f00000000, %p6;
	add.s64 	%rd11, %rd10, %rd9;
	st.global.f32 	[%rd11], %f3;
	add.s32 	%r28, %r43, 3;
	setp.eq.s32 	%p7, %r28, %r2;
	selp.f32 	%f4, 0f3F800000, 0f00000000, %p7;
	add.s64 	%rd12, %rd11, %rd9;
	st.global.f32 	[%rd12], %f4;
	add.s32 	%r29, %r43, 4;
	setp.eq.s32 	%p8, %r29, %r2;
	selp.f32 	%f5, 0f3F800000, 0f00000000, %p8;
	add.s64 	%rd13, %rd12, %rd9;
	st.global.f32 	[%rd13], %f5;
	add.s32 	%r30, %r43, 5;
	setp.eq.s32 	%p9, %r30, %r2;
	selp.f32 	%f6, 0f3F800000, 0f00000000, %p9;
	add.s64 	%rd14, %rd13, %rd9;
	st.global.f32 	[%rd14], %f6;
	add.s32 	%r31, %r43, 6;
	setp.eq.s32 	%p10, %r31, %r2;
	selp.f32 	%f7, 0f3F800000, 0f00000000, %p10;
	add.s64 	%rd15, %rd14, %rd9;
	st.global.f32 	[%rd15], %f7;
	add.s32 	%r32, %r43, 7;
	setp.eq.s32 	%p11, %r32, %r2;
	selp.f32 	%f8, 0f3F800000, 0f00000000, %p11;
	add.s64 	%rd16, %rd15, %rd9;
	st.global.f32 	[%rd16], %f8;
	add.s32 	%r43, %r43, 8;
	add.s32 	%r42, %r42, %r5;
	add.s32 	%r41, %r41, 8;
	setp.ne.s32 	%p12, %r43, %r45;
	@%p12 bra 	$L__BB0_4;
$L__BB0_5:
	setp.eq.s32 	%p13, %r3, 0;
	@%p13 bra 	$L__BB0_13;
	and.b32  	%r14, %r19, 3;
	setp.lt.u32 	%p14, %r3, 4;
	@%p14 bra 	$L__BB0_8;
	setp.eq.s32 	%p15, %r45, %r2;
	selp.f32 	%f9, 0f3F800000, 0f00000000, %p15;
	mad.lo.s32 	%r33, %r45, %r20, %r1;
	mul.wide.s32 	%rd17, %r33, 4;
	add.s64 	%rd18, %rd1, %rd17;
	st.global.f32 	[%rd18], %f9;
	add.s32 	%r34, %r45, 1;
	setp.eq.s32 	%p16, %r34, %r2;
	selp.f32 	%f10, 0f3F800000, 0f00000000, %p16;
	mul.wide.s32 	%rd19, %r20, 4;
	add.s64 	%rd20, %rd18, %rd19;
	st.global.f32 	[%rd20], %f10;
	add.s32 	%r35, %r45, 2;
	setp.eq.s32 	%p17, %r35, %r2;
	selp.f32 	%f11, 0f3F800000, 0f00000000, %p17;
	add.s64 	%rd21, %rd20, %rd19;
	st.global.f32 	[%rd21], %f11;
	add.s32 	%r36, %r45, 3;
	setp.eq.s32 	%p18, %r36, %r2;
	selp.f32 	%f12, 0f3F800000, 0f00000000, %p18;
	add.s64 	%rd22, %rd21, %rd19;
	st.global.f32 	[%rd22], %f12;
	add.s32 	%r45, %r45, 4;
$L__BB0_8:
	setp.eq.s32 	%p19, %r14, 0;
	@%p19 bra 	$L__BB0_13;
	setp.eq.s32 	%p20, %r14, 1;
	@%p20 bra 	$L__BB0_11;
	setp.eq.s32 	%p21, %r45, %r2;
	selp.f32 	%f13, 0f3F800000, 0f00000000, %p21;
	mad.lo.s32 	%r37, %r45, %r20, %r1;
	mul.wide.s32 	%rd23, %r37, 4;
	add.s64 	%rd24, %rd1, %rd23;
	st.global.f32 	[%rd24], %f13;
	add.s32 	%r38, %r45, 1;
	setp.eq.s32 	%p22, %r38, %r2;
	selp.f32 	%f14, 0f3F800000, 0f00000000, %p22;
	mul.wide.s32 	%rd25, %r20, 4;
	add.s64 	%rd26, %rd24, %rd25;
	st.global.f32 	[%rd26], %f14;
	add.s32 	%r45, %r45, 2;
$L__BB0_11:
	and.b32  	%r39, %r19, 1;
	setp.eq.b32 	%p23, %r39, 1;
	not.pred 	%p24, %p23;
	@%p24 bra 	$L__BB0_13;
	setp.eq.s32 	%p25, %r45, %r2;
	selp.f32 	%f15, 0f3F800000, 0f00000000, %p25;
	mad.lo.s32 	%r40, %r45, %r20, %r1;
	mul.wide.s32 	%rd27, %r40, 4;
	add.s64 	%rd28, %rd1, %rd27;
	st.global.f32 	[%rd28], %f15;
$L__BB0_13:
	ret;

}
	// .globl	_Z16oneHotEncodingV2PiPfiiii
.visible .entry _Z16oneHotEncodingV2PiPfiiii(
	.param .u64 .ptr .align 1 _Z16oneHotEncodingV2PiPfiiii_param_0,
	.param .u64 .ptr .align 1 _Z16oneHotEncodingV2PiPfiiii_param_1,
	.param .u32 _Z16oneHotEncodingV2PiPfiiii_param_2,
	.param .u32 _Z16oneHotEncodingV2PiPfiiii_param_3,
	.param .u32 _Z16oneHotEncodingV2PiPfiiii_param_4,
	.param .u32 _Z16oneHotEncodingV2PiPfiiii_param_5
)
{
	.reg .pred 	%p<26>;
	.reg .b32 	%r<50>;
	.reg .b32 	%f<16>;
	.reg .b64 	%rd<29>;

	ld.param.u64 	%rd2, [_Z16oneHotEncodingV2PiPfiiii_param_0];
	ld.param.u64 	%rd3, [_Z16oneHotEncodingV2PiPfiiii_param_1];
	ld.param.u32 	%r20, [_Z16oneHotEncodingV2PiPfiiii_param_2];
	ld.param.u32 	%r21, [_Z16oneHotEncodingV2PiPfiiii_param_3];
	ld.param.u32 	%r23, [_Z16oneHotEncodingV2PiPfiiii_param_4];
	ld.param.u32 	%r22, [_Z16oneHotEncodingV2PiPfiiii_param_5];
	cvta.to.global.u64 	%rd1, %rd3;
	mov.u32 	%r24, %ctaid.x;
	mov.u32 	%r25, %ntid.x;
	mov.u32 	%r26, %tid.x;
	mad.lo.s32 	%r1, %r24, %r25, %r26;
	setp.ge.s32 	%p1, %r1, %r23;
	@%p1 bra 	$L__BB1_13;
	cvta.to.global.u64 	%rd4, %rd2;
	add.s32 	%r2, %r22, %r1;
	mul.wide.s32 	%rd5, %r2, 4;
	add.s64 	%rd6, %rd4, %rd5;
	ld.global.u32 	%r3, [%rd6];
	setp.lt.s32 	%p2, %r20, 1;
	@%p2 bra 	$L__BB1_13;
	and.b32  	%r4, %r20, 7;
	setp.lt.u32 	%p3, %r20, 8;
	mov.b32 	%r48, 0;
	@%p3 bra 	$L__BB1_5;
	and.b32  	%r48, %r20, 2147483640;
	shl.b32 	%r6, %r21, 3;
	neg.s32 	%r44, %r3;
	mov.b32 	%r46, 0;
	mul.wide.s32 	%rd9, %r21, 4;
	mov.u32 	%r45, %r2;
$L__BB1_4:
	.pragma "nounroll";
	setp.eq.s32 	%p4, %r44, 0;
	selp.f32 	%f1, 0f3F800000, 0f00000000, %p4;
	mul.wide.s32 	%rd7, %r45, 4;
	add.s64 	%rd8, %rd1, %rd7;
	st.global.f32 	[%rd8], %f1;
	add.s32 	%r29, %r46, 1;
	setp.eq.s32 	%p5, %r29, %r3;
	selp.f32 	%f2, 0f3F800000, 0f00000000, %p5;
	add.s64 	%rd10, %rd8, %rd9;
	st.global.f32 	[%rd10], %f2;
	add.s32 	%r30, %r46, 2;
	setp.eq.s32 	%p6, %r30, %r3;
	selp.f32 	%f3, 0f3F800000, 0f00000000, %p6;
	add.s64 	%rd11, %rd10, %rd9;
	st.global.f32 	[%rd11], %f3;
	add.s32 	%r31, %r46, 3;
	setp.eq.s32 	%p7, %r31, %r3;
	selp.f32 	%f4, 0f3F800000, 0f00000000, %p7;
	add.s64 	%rd12, %rd11, %rd9;
	st.global.f32 	[%rd12], %f4;
	add.s32 	%r32, %r46, 4;
	setp.eq.s32 	%p8, %r32, %r3;
	selp.f32 	%f5, 0f3F800000, 0f00000000, %p8;
	add.s64 	%rd13, %rd12, %rd9;
	st.global.f32 	[%rd13], %f5;
	add.s32 	%r33, %r46, 5;
	setp.eq.s32 	%p9, %r33, %r3;
	selp.f32 	%f6, 0f3F800000, 0f00000000, %p9;
	add.s64 	%rd14, %rd13, %rd9;
	st.global.f32 	[%rd14], %f6;
	add.s32 	%r34, %r46, 6;
	setp.eq.s32 	%p10, %r34, %r3;
	selp.f32 	%f7, 0f3F800000, 0f00000000, %p10;
	add.s64 	%rd15, %rd14, %rd9;
	st.global.f32 	[%rd15], %f7;
	add.s32 	%r35, %r46, 7;
	setp.eq.s32 	%p11, %r35, %r3;
	selp.f32 	%f8, 0f3F800000, 0f00000000, %p11;
	add.s64 	%rd16, %rd15, %rd9;
	st.global.f32 	[%rd16], %f8;
	add.s32 	%r46, %r46, 8;
	add.s32 	%r45, %r45, %r6;
	add.s32 	%r44, %r44, 8;
	setp.ne.s32 	%p12, %r46, %r48;
	@%p12 bra 	$L__BB1_4;
$L__BB1_5:
	setp.eq.s32 	%p13, %r4, 0;
	@%p13 bra 	$L__BB1_13;
	and.b32  	%r15, %r20, 3;
	setp.lt.u32 	%p14, %r4, 4;
	@%p14 bra 	$L__BB1_8;
	setp.eq.s32 	%p15, %r48, %r3;
	selp.f32 	%f9, 0f3F800000, 0f00000000, %p15;
	mad.lo.s32 	%r36, %r48, %r21, %r2;
	mul.wide.s32 	%rd17, %r36, 4;
	add.s64 	%rd18, %rd1, %rd17;
	st.global.f32 	[%rd18], %f9;
	add.s32 	%r37, %r48, 1;
	setp.eq.s32 	%p16, %r37, %r3;
	selp.f32 	%f10, 0f3F800000, 0f00000000, %p16;
	mul.wide.s32 	%rd19, %r21, 4;
	add.s64 	%rd20, %rd18, %rd19;
	st.global.f32 	[%rd20], %f10;
	add.s32 	%r38, %r48, 2;
	setp.eq.s32 	%p17, %r38, %r3;
	selp.f32 	%f11, 0f3F800000, 0f00000000, %p17;
	add.s64 	%rd21, %rd20, %rd19;
	st.global.f32 	[%rd21], %f11;
	add.s32 	%r39, %r48, 3;
	setp.eq.s32 	%p18, %r39, %r3;
	selp.f32 	%f12, 0f3F800000, 0f00000000, %p18;
	add.s64 	%rd22, %rd21, %rd19;
	st.global.f32 	[%rd22], %f12;
	add.s32 	%r48, %r48, 4;
$L__BB1_8:
	setp.eq.s32 	%p19, %r15, 0;
	@%p19 bra 	$L__BB1_13;
	setp.eq.s32 	%p20, %r15, 1;
	@%p20 bra 	$L__BB1_11;
	setp.eq.s32 	%p21, %r48, %r3;
	selp.f32 	%f13, 0f3F800000, 0f00000000, %p21;
	mad.lo.s32 	%r40, %r48, %r21, %r2;
	mul.wide.s32 	%rd23, %r40, 4;
	add.s64 	%rd24, %rd1, %rd23;
	st.global.f32 	[%rd24], %f13;
	add.s32 	%r41, %r48, 1;
	setp.eq.s32 	%p22, %r41, %r3;
	selp.f32 	%f14, 0f3F800000, 0f00000000, %p22;
	mul.wide.s32 	%rd25, %r21, 4;
	add.s64 	%rd26, %rd24, %rd25;
	st.global.f32 	[%rd26], %f14;
	add.s32 	%r48, %r48, 2;
$L__BB1_11:
	and.b32  	%r42, %r20, 1;
	setp.eq.b32 	%p23, %r42, 1;
	not.pred 	%p24, %p23;
	@%p24 bra 	$L__BB1_13;
	setp.eq.s32 	%p25, %r48, %r3;
	selp.f32 	%f15, 0f3F800000, 0f00000000, %p25;
	mad.lo.s32 	%r43, %r48, %r21, %r2;
	mul.wide.s32 	%rd27, %r43, 4;
	add.s64 	%rd28, %rd1, %rd27;
	st.global.f32 	[%rd28], %f15;
$L__BB1_13:
	ret;

}


// ===== COMPILED SASS (sm_100) =====

	.target	sm_100

	.elftype	@"ET_EXEC"


//--------------------- .note.nv.tkinfo           --------------------------
	.section	.note.nv.tkinfo,"",@"SHT_NOTE"
	.sectionflags	@"SHF_NOTE_NV_TKINFO"
	.tkinfo
        /*0018*/ 	.word	0x00000002
        /*0030*/ 	.string	""
        /*0030*/ 	.string	"ptxas"
        /*0030*/ 	.string	"Cuda compilation tools, release 13.0, V13.0.88"
        /*0030*/ 	.string	"Build cuda_13.0.r13.0/compiler.36424714_0"
        /*0030*/ 	.string	"-arch sm_100 -m 64 "



//--------------------- .note.nv.cuinfo           --------------------------
	.section	.note.nv.cuinfo,"",@"SHT_NOTE"
	.sectionflags	@"SHF_NOTE_NV_CUINFO"
        /*0018*/ 	.short	0x0002
        /*001a*/ 	.short	0x0064
        /*001c*/ 	.short	0x0082
	.zero		2


//--------------------- .nv.info                  --------------------------
	.section	.nv.info,"",@"SHT_CUDA_INFO"
	.align	4


	//----- nvinfo : EIATTR_REGCOUNT
	.align		4
        /*0000*/ 	.byte	0x04, 0x2f
        /*0002*/ 	.short	(.L_1 - .L_0)
	.align		4
.L_0:
        /*0004*/ 	.word	index@(_Z16OneHotEncodingV1PiPfii)
        /*0008*/ 	.word	0x00000020


	//----- nvinfo : EIATTR_FRAME_SIZE
	.align		4
.L_1:
        /*000c*/ 	.byte	0x04, 0x11
        /*000e*/ 	.short	(.L_3 - .L_2)
	.align		4
.L_2:
        /*0010*/ 	.word	index@(_Z16OneHotEncodingV1PiPfii)
        /*0014*/ 	.word	0x00000000


	//----- nvinfo : EIATTR_REGCOUNT
	.align		4
.L_3:
        /*0018*/ 	.byte	0x04, 0x2f
        /*001a*/ 	.short	(.L_5 - .L_4)
	.align		4
.L_4:
        /*001c*/ 	.word	index@(_Z16oneHotEncodingV2PiPfiiii)
        /*0020*/ 	.word	0x00000020


	//----- nvinfo : EIATTR_FRAME_SIZE
	.align		4
.L_5:
        /*0024*/ 	.byte	0x04, 0x11
        /*0026*/ 	.short	(.L_7 - .L_6)
	.align		4
.L_6:
        /*0028*/ 	.word	index@(_Z16oneHotEncodingV2PiPfiiii)
        /*002c*/ 	.word	0x00000000


	//----- nvinfo : EIATTR_MIN_STACK_SIZE
	.align		4
.L_7:
        /*0030*/ 	.byte	0x04, 0x12
        /*0032*/ 	.short	(.L_9 - .L_8)
	.align		4
.L_8:
        /*0034*/ 	.word	index@(_Z16oneHotEncodingV2PiPfiiii)
        /*0038*/ 	.word	0x00000000


	//----- nvinfo : EIATTR_MIN_STACK_SIZE
	.align		4
.L_9:
        /*003c*/ 	.byte	0x04, 0x12
        /*003e*/ 	.short	(.L_11 - .L_10)
	.align		4
.L_10:
        /*0040*/ 	.word	index@(_Z16OneHotEncodingV1PiPfii)
        /*0044*/ 	.word	0x00000000
.L_11:


//--------------------- .nv.compat                --------------------------
	.section	.nv.compat,"",@"SHT_CUDA_COMPAT_INFO"
	.align	4
        /*0000*/ 	.byte	0x02, 0x09, 0x00, 0x00, 0x02, 0x02, 0x01, 0x00, 0x02, 0x05, 0x05, 0x00, 0x03, 0x07, 0x01, 0x01
        /*0010*/ 	.byte	0x02, 0x03, 0x00, 0x00, 0x02, 0x06, 0x01, 0x00, 0x04, 0x0b, 0x08, 0x00, 0x09, 0x00, 0x00, 0x00
        /*0020*/ 	.byte	0x00, 0x00, 0x00, 0x00


//--------------------- .nv.info._Z16oneHotEncodingV2PiPfiiii --------------------------
	.section	.nv.info._Z16oneHotEncodingV2PiPfiiii,"",@"SHT_CUDA_INFO"
	.sectionflags	@""
	.align	4


	//----- nvinfo : EIATTR_CUDA_API_VERSION
	.align		4
        /*0000*/ 	.byte	0x04, 0x37
        /*0002*/ 	.short	(.L_13 - .L_12)
.L_12:
        /*0004*/ 	.word	0x00000082


	//----- nvinfo : EIATTR_KPARAM_INFO
	.align		4
.L_13:
        /*0008*/ 	.byte	0x04, 0x17
        /*000a*/ 	.short	(.L_15 - .L_14)
.L_14:
        /*000c*/ 	.word	0x00000000
        /*0010*/ 	.short	0x0005
        /*0012*/ 	.short	0x001c
        /*0014*/ 	.byte	0x00, 0xf0, 0x11, 0x00


	//----- nvinfo : EIATTR_KPARAM_INFO
	.align		4
.L_15:
        /*0018*/ 	.byte	0x04, 0x17
        /*001a*/ 	.short	(.L_17 - .L_16)
.L_16:
        /*001c*/ 	.word	0x00000000
        /*0020*/ 	.short	0x0004
        /*0022*/ 	.short	0x0018
        /*0024*/ 	.byte	0x00, 0xf0, 0x11, 0x00


	//----- nvinfo : EIATTR_KPARAM_INFO
	.align		4
.L_17:
        /*0028*/ 	.byte	0x04, 0x17
        /*002a*/ 	.short	(.L_19 - .L_18)
.L_18:
        /*002c*/ 	.word	0x00000000
        /*0030*/ 	.short	0x0003
        /*0032*/ 	.short	0x0014
        /*0034*/ 	.byte	0x00, 0xf0, 0x11, 0x00


	//----- nvinfo : EIATTR_KPARAM_INFO
	.align		4
.L_19:
        /*0038*/ 	.byte	0x04, 0x17
        /*003a*/ 	.short	(.L_21 - .L_20)
.L_20:
        /*003c*/ 	.word	0x00000000
        /*0040*/ 	.short	0x0002
        /*0042*/ 	.short	0x0010
        /*0044*/ 	.byte	0x00, 0xf0, 0x11, 0x00


	//----- nvinfo : EIATTR_KPARAM_INFO
	.align		4
.L_21:
        /*0048*/ 	.byte	0x04, 0x17
        /*004a*/ 	.short	(.L_23 - .L_22)
.L_22:
        /*004c*/ 	.word	0x00000000
        /*0050*/ 	.short	0x0001
        /*0052*/ 	.short	0x0008
        /*0054*/ 	.byte	0x00, 0xf5, 0x21, 0x00


	//----- nvinfo : EIATTR_KPARAM_INFO
	.align		4
.L_23:
        /*0058*/ 	.byte	0x04, 0x17
        /*005a*/ 	.short	(.L_25 - .L_24)
.L_24:
        /*005c*/ 	.word	0x00000000
        /*0060*/ 	.short	0x0000
        /*0062*/ 	.short	0x0000
        /*0064*/ 	.byte	0x00, 0xf5, 0x21, 0x00


	//----- nvinfo : EIATTR_SPARSE_MMA_MASK
	.align		4
.L_25:
        /*0068*/ 	.byte	0x03, 0x50
        /*006a*/ 	.short	0x0000


	//----- nvinfo : EIATTR_MAXREG_COUNT
	.align		4
        /*006c*/ 	.byte	0x03, 0x1b
        /*006e*/ 	.short	0x00ff


	//----- nvinfo : EIATTR_MERCURY_ISA_VERSION
	.align		4
        /*0070*/ 	.byte	0x03, 0x5f
        /*0072*/ 	.short	0x0101


	//----- nvinfo : EIATTR_VRC_CTA_INIT_COUNT
	.align		4
        /*0074*/ 	.byte	0x02, 0x4a
	.zero		1
	.zero		1


	//----- nvinfo : EIATTR_EXIT_INSTR_OFFSETS
	.align		4
        /*0078*/ 	.byte	0x04, 0x1c
        /*007a*/ 	.short	(.L_27 - .L_26)


	//   ....[0]....
.L_26:
        /*007c*/ 	.word	0x00000070


	//   ....[1]....
        /*0080*/ 	.word	0x000000c0


	//   ....[2]....
        /*0084*/ 	.word	0x00000480


	//   ....[3]....
        /*0088*/ 	.word	0x00000640


	//   ....[4]....
        /*008c*/ 	.word	0x00000760


	//   ....[5]....
        /*0090*/ 	.word	0x000007e0


	//----- nvinfo : EIATTR_CBANK_PARAM_SIZE
	.align		4
.L_27:
        /*0094*/ 	.byte	0x03, 0x19
        /*0096*/ 	.short	0x0020


	//----- nvinfo : EIATTR_PARAM_CBANK
	.align		4
        /*0098*/ 	.byte	0x04, 0x0a
        /*009a*/ 	.short	(.L_29 - .L_28)
	.align		4
.L_28:
        /*009c*/ 	.word	index@(.nv.constant0._Z16oneHotEncodingV2PiPfiiii)
        /*00a0*/ 	.short	0x0380
        /*00a2*/ 	.short	0x0020


	//----- nvinfo : EIATTR_SW_WAR
	.align		4
.L_29:
        /*00a4*/ 	.byte	0x04, 0x36
        /*00a6*/ 	.short	(.L_31 - .L_30)
.L_30:
        /*00a8*/ 	.word	0x00000008
.L_31:


//--------------------- .nv.info._Z16OneHotEncodingV1PiPfii --------------------------
	.section	.nv.info._Z16OneHotEncodingV1PiPfii,"",@"SHT_CUDA_INFO"
	.sectionflags	@""
	.align	4


	//----- nvinfo : EIATTR_CUDA_API_VERSION
	.align		4
        /*0000*/ 	.byte	0x04, 0x37
        /*0002*/ 	.short	(.L_33 - .L_32)
.L_32:
        /*0004*/ 	.word	0x00000082


	//----- nvinfo : EIATTR_KPARAM_INFO
	.align		4
.L_33:
        /*0008*/ 	.byte	0x04, 0x17
        /*000a*/ 	.short	(.L_35 - .L_34)
.L_34:
        /*000c*/ 	.word	0x00000000
        /*0010*/ 	.short	0x0003
        /*0012*/ 	.short	0x0014
        /*0014*/ 	.byte	0x00, 0xf0, 0x11, 0x00


	//----- nvinfo : EIATTR_KPARAM_INFO
	.align		4
.L_35:
        /*0018*/ 	.byte	0x04, 0x17
        /*001a*/ 	.short	(.L_37 - .L_36)
.L_36:
        /*001c*/ 	.word	0x00000000
        /*0020*/ 	.short	0x0002
        /*0022*/ 	.short	0x0010
        /*0024*/ 	.byte	0x00, 0xf0, 0x11, 0x00


	//----- nvinfo : EIATTR_KPARAM_INFO
	.align		4
.L_37:
        /*0028*/ 	.byte	0x04, 0x17
        /*002a*/ 	.short	(.L_39 - .L_38)
.L_38:
        /*002c*/ 	.word	0x00000000
        /*0030*/ 	.short	0x0001
        /*0032*/ 	.short	0x0008
        /*0034*/ 	.byte	0x00, 0xf5, 0x21, 0x00


	//----- nvinfo : EIATTR_KPARAM_INFO
	.align		4
.L_39:
        /*0038*/ 	.byte	0x04, 0x17
        /*003a*/ 	.short	(.L_41 - .L_40)
.L_40:
        /*003c*/ 	.word	0x00000000
        /*0040*/ 	.short	0x0000
        /*0042*/ 	.short	0x0000
        /*0044*/ 	.byte	0x00, 0xf5, 0x21, 0x00


	//----- nvinfo : EIATTR_SPARSE_MMA_MASK
	.align		4
.L_41:
        /*0048*/ 	.byte	0x03, 0x50
        /*004a*/ 	.short	0x0000


	//----- nvinfo : EIATTR_MAXREG_COUNT
	.align		4
        /*004c*/ 	.byte	0x03, 0x1b
        /*004e*/ 	.short	0x00ff


	//----- nvinfo : EIATTR_MERCURY_ISA_VERSION
	.align		4
        /*0050*/ 	.byte	0x03, 0x5f
        /*0052*/ 	.short	0x0101


	//----- nvinfo : EIATTR_VRC_CTA_INIT_COUNT
	.align		4
        /*0054*/ 	.byte	0x02, 0x4a
	.zero		1
	.zero		1


	//----- nvinfo : EIATTR_EXIT_INSTR_OFFSETS
	.align		4
        /*0058*/ 	.byte	0x04, 0x1c
        /*005a*/ 	.short	(.L_43 - .L_42)


	//   ....[0]....
.L_42:
        /*005c*/ 	.word	0x00000070


	//   ....[1]....
        /*0060*/ 	.word	0x000000a0


	//   ....[2]....
        /*0064*/ 	.word	0x00000450


	//   ....[3]....
        /*0068*/ 	.word	0x00000600


	//   ....[4]....
        /*006c*/ 	.word	0x00000710


	//   ....[5]....
        /*0070*/ 	.word	0x00000780


	//----- nvinfo : EIATTR_CBANK_PARAM_SIZE
	.align		4
.L_43:
        /*0074*/ 	.byte	0x03, 0x19
        /*0076*/ 	.short	0x0018


	//----- nvinfo : EIATTR_PARAM_CBANK
	.align		4
        /*0078*/ 	.byte	0x04, 0x0a
        /*007a*/ 	.short	(.L_45 - .L_44)
	.align		4
.L_44:
        /*007c*/ 	.word	index@(.nv.constant0._Z16OneHotEncodingV1PiPfii)
        /*0080*/ 	.short	0x0380
        /*0082*/ 	.short	0x0018


	//----- nvinfo : EIATTR_SW_WAR
	.align		4
.L_45:
        /*0084*/ 	.byte	0x04, 0x36
        /*0086*/ 	.short	(.L_47 - .L_46)
.L_46:
        /*0088*/ 	.word	0x00000008
.L_47:


//--------------------- .nv.callgraph             --------------------------
	.section	.nv.callgraph,"",@"SHT_CUDA_CALLGRAPH"
	.align	4
	.sectionentsize	8
	.align		4
        /*0000*/ 	.word	0x00000000
	.align		4
        /*0004*/ 	.word	0xffffffff
	.align		4
        /*0008*/ 	.word	0x00000000
	.align		4
        /*000c*/ 	.word	0xfffffffe
	.align		4
        /*0010*/ 	.word	0x00000000
	.align		4
        /*0014*/ 	.word	0xfffffffd
	.align		4
        /*0018*/ 	.word	0x00000000
	.align		4
        /*001c*/ 	.word	0xfffffffc


//--------------------- .text._Z16oneHotEncodingV2PiPfiiii --------------------------
	.section	.text._Z16oneHotEncodingV2PiPfiiii,"ax",@progbits
	.align	128
        .global         _Z16oneHotEncodingV2PiPfiiii
        .type           _Z16oneHotEncodingV2PiPfiiii,@function
        .size           _Z16oneHotEncodingV2PiPfiiii,(.L_x_10 - _Z16oneHotEncodingV2PiPfiiii)
        .other          _Z16oneHotEncodingV2PiPfiiii,@"STO_CUDA_ENTRY STV_DEFAULT"
_Z16oneHotEncodingV2PiPfiiii:
.text._Z16oneHotEncodingV2PiPfiiii:
[----:B------:R-:W-:Y:S01]  /*0000*/  LDC R1, c[0x0][0x37c] ;  /* 0x0000df00ff017b82 */ /* 0x000fe20000000800 */
[----:B------:R-:W0:Y:S07]  /*0010*/  S2R R3, SR_TID.X ;  /* 0x0000000000037919 */ /* 0x000e2e0000002100 */
[----:B------:R-:W0:Y:S01]  /*0020*/  S2UR UR4, SR_CTAID.X ;  /* 0x00000000000479c3 */ /* 0x000e220000002500 */
[----:B------:R-:W1:Y:S07]  /*0030*/  LDCU UR5, c[0x0][0x398] ;  /* 0x00007300ff0577ac */ /* 0x000e6e0008000800 */
[----:B------:R-:W0:Y:S02]  /*0040*/  LDC R6, c[0x0][0x360] ;  /* 0x0000d800ff067b82 */ /* 0x000e240000000800 */
[----:B0-----:R-:W-:-:S05]  /*0050*/  IMAD R6, R6, UR4, R3 ;  /* 0x0000000406067c24 */ /* 0x001fca000f8e0203 */
[----:B-1----:R-:W-:-:S13]  /*0060*/  ISETP.GE.AND P0, PT, R6, UR5, PT ;  /* 0x0000000506007c0c */ /* 0x002fda000bf06270 */
[----:B------:R-:W-:Y:S05]  /*0070*/  @P0 EXIT ;  /* 0x000000000000094d */ /* 0x000fea0003800000 */
[----:B------:R-:W0:Y:S01]  /*0080*/  LDC R0, c[0x0][0x390] ;  /* 0x0000e400ff007b82 */ /* 0x000e220000000800 */
[----:B------:R-:W1:Y:S02]  /*0090*/  LDCU UR4, c[0x0][0x39c] ;  /* 0x00007380ff0477ac */ /* 0x000e640008000800 */
[----:B-1----:R-:W-:Y:S01]  /*00a0*/  VIADD R6, R6, UR4 ;  /* 0x0000000406067c36 */ /* 0x002fe20008000000 */
[----:B0-----:R-:W-:-:S13]  /*00b0*/  ISETP.GE.AND P0, PT, R0, 0x1, PT ;  /* 0x000000010000780c */ /* 0x001fda0003f06270 */
[----:B------:R-:W-:Y:S05]  /*00c0*/  @!P0 EXIT ;  /* 0x000000000000894d */ /* 0x000fea0003800000 */
[----:B------:R-:W0:Y:S01]  /*00d0*/  LDC.64 R2, c[0x0][0x380] ;  /* 0x0000e000ff027b82 */ /* 0x000e220000000a00 */
[----:B------:R-:W1:Y:S01]  /*00e0*/  LDCU.64 UR10, c[0x0][0x358] ;  /* 0x00006b00ff0a77ac */ /* 0x000e620008000a00 */
[C---:B------:R-:W-:Y:S02]  /*00f0*/  ISETP.GE.U32.AND P1, PT, R0.reuse, 0x8, PT ;  /* 0x000000080000780c */ /* 0x040fe40003f26070 */
[----:B------:R-:W-:Y:S01]  /*0100*/  LOP3.LUT R9, R0, 0x7, RZ, 0xc0, !PT ;  /* 0x0000000700097812 */ /* 0x000fe200078ec0ff */
[----:B------:R-:W-:-:S03]  /*0110*/  IMAD.MOV.U32 R8, RZ, RZ, RZ ;  /* 0x000000ffff087224 */ /* 0x000fc600078e00ff */
[----:B------:R-:W-:Y:S01]  /*0120*/  ISETP.NE.AND P0, PT, R9, RZ, PT ;  /* 0x000000ff0900720c */ /* 0x000fe20003f05270 */
[----:B0-----:R-:W-:-:S05]  /*0130*/  IMAD.WIDE R2, R6, 0x4, R2 ;  /* 0x0000000406027825 */ /* 0x001fca00078e0202 */
[----:B-1----:R0:W5:Y:S01]  /*0140*/  LDG.E R7, desc[UR10][R2.64] ;  /* 0x0000000a02077981 */ /* 0x002162000c1e1900 */
[----:B------:R-:W-:Y:S06]  /*0150*/  @!P1 BRA `(.L_x_0) ;  /* 0x0000000000c89947 */ /* 0x000fec0003800000 */
[----:B------:R-:W1:Y:S01]  /*0160*/  LDC R17, c[0x0][0x394] ;  /* 0x0000e500ff117b82 */ /* 0x000e620000000800 */
[----:B------:R-:W-:Y:S01]  /*0170*/  LOP3.LUT R8, R0, 0x7ffffff8, RZ, 0xc0, !PT ;  /* 0x7ffffff800087812 */ /* 0x000fe200078ec0ff */
[----:B-----5:R-:W-:Y:S01]  /*0180*/  IMAD.MOV R16, RZ, RZ, -R7 ;  /* 0x000000ffff107224 */ /* 0x020fe200078e0a07 */
[----:B------:R-:W-:Y:S01]  /*0190*/  UMOV UR4, URZ ;  /* 0x000000ff00047c82 */ /* 0x000fe20008000000 */
[----:B------:R-:W-:-:S04]  /*01a0*/  IMAD.MOV.U32 R18, RZ, RZ, R6 ;  /* 0x000000ffff127224 */ /* 0x000fc800078e0006 */
[----:B0-----:R-:W0:Y:S03]  /*01b0*/  LDC.64 R2, c[0x0][0x388] ;  /* 0x0000e200ff027b82 */ /* 0x001e260000000a00 */
.L_x_1:
[----:B0--3--:R-:W-:Y:S01]  /*01c0*/  IMAD.WIDE R20, R18, 0x4, R2 ;  /* 0x0000000412147825 */ /* 0x009fe200078e0202 */
[----:B------:R-:W-:Y:S01]  /*01d0*/  UIADD3 UR5, UPT, UPT, UR4, 0x1, URZ ;  /* 0x0000000104057890 */ /* 0x000fe2000fffe0ff */
[----:B------:R-:W-:Y:S01]  /*01e0*/  ISETP.NE.AND P1, PT, R16, RZ, PT ;  /* 0x000000ff1000720c */ /* 0x000fe20003f25270 */
[----:B------:R-:W-:Y:S01]  /*01f0*/  UIADD3 UR7, UPT, UPT, UR4, 0x3, URZ ;  /* 0x0000000304077890 */ /* 0x000fe2000fffe0ff */
[C---:B-1----:R-:W-:Y:S01]  /*0200*/  IMAD R18, R17.reuse, 0x8, R18 ;  /* 0x0000000811127824 */ /* 0x042fe200078e0212 */
[----:B------:R-:W-:Y:S01]  /*0210*/  UIADD3 UR6, UPT, UPT, UR4, 0x2, URZ ;  /* 0x0000000204067890 */ /* 0x000fe2000fffe0ff */
[----:B------:R-:W-:Y:S01]  /*0220*/  IMAD.WIDE R10, R17, 0x4, R20 ;  /* 0x00000004110a7825 */ /* 0x000fe200078e0214 */
[----:B------:R-:W-:Y:S01]  /*0230*/  FSEL R19, RZ, 1, P1 ;  /* 0x3f800000ff137808 */ /* 0x000fe20000800000 */
[----:B------:R-:W-:Y:S01]  /*0240*/  UIADD3 UR8, UPT, UPT, UR4, 0x7, URZ ;  /* 0x0000000704087890 */ /* 0x000fe2000fffe0ff */
[C---:B------:R-:W-:Y:S01]  /*0250*/  ISETP.NE.AND P1, PT, R7.reuse, UR5, PT ;  /* 0x0000000507007c0c */ /* 0x040fe2000bf25270 */
[----:B------:R-:W-:Y:S01]  /*0260*/  UIADD3 UR5, UPT, UPT, UR4, 0x4, URZ ;  /* 0x0000000404057890 */ /* 0x000fe2000fffe0ff */
[----:B------:R-:W-:Y:S01]  /*0270*/  ISETP.NE.AND P2, PT, R7, UR6, PT ;  /* 0x0000000607007c0c */ /* 0x000fe2000bf45270 */
[----:B------:R-:W-:Y:S01]  /*0280*/  IMAD.WIDE R12, R17, 0x4, R10 ;  /* 0x00000004110c7825 */ /* 0x000fe200078e020a */
[----:B------:R-:W-:Y:S01]  /*0290*/  FSEL R23, RZ, 1, P1 ;  /* 0x3f800000ff177808 */ /* 0x000fe20000800000 */
[----:B------:R-:W-:Y:S01]  /*02a0*/  UIADD3 UR6, UPT, UPT, UR4, 0x5, URZ ;  /* 0x0000000504067890 */ /* 0x000fe2000fffe0ff */
[----:B------:R-:W-:Y:S01]  /*02b0*/  ISETP.NE.AND P1, PT, R7, UR7, PT ;  /* 0x0000000707007c0c */ /* 0x000fe2000bf25270 */
[----:B------:R-:W-:Y:S01]  /*02c0*/  UIADD3 UR7, UPT, UPT, UR4, 0x6, URZ ;  /* 0x0000000604077890 */ /* 0x000fe2000fffe0ff */
[----:B------:R0:W-:Y:S01]  /*02d0*/  STG.E desc[UR10][R20.64], R19 ;  /* 0x0000001314007986 */ /* 0x0001e2000c10190a */
[----:B------:R-:W-:Y:S01]  /*02e0*/  IMAD.WIDE R14, R17, 0x4, R12 ;  /* 0x00000004110e7825 */ /* 0x000fe200078e020c */
[----:B------:R-:W-:Y:S01]  /*02f0*/  FSEL R27, RZ, 1, P1 ;  /* 0x3f800000ff1b7808 */ /* 0x000fe20000800000 */
[----:B------:R-:W-:Y:S01]  /*0300*/  UIADD3 UR4, UPT, UPT, UR4, 0x8, URZ ;  /* 0x0000000804047890 */ /* 0x000fe2000fffe0ff */
[----:B------:R-:W-:Y:S01]  /*0310*/  ISETP.NE.AND P1, PT, R7, UR5, PT ;  /* 0x0000000507007c0c */ /* 0x000fe2000bf25270 */
[----:B------:R1:W-:Y:S01]  /*0320*/  STG.E desc[UR10][R10.64], R23 ;  /* 0x000000170a007986 */ /* 0x0003e2000c10190a */
[----:B------:R-:W-:Y:S01]  /*0330*/  FSEL R25, RZ, 1, P2 ;  /* 0x3f800000ff197808 */ /* 0x000fe20001000000 */
[----:B------:R-:W-:Y:S01]  /*0340*/  IMAD.WIDE R4, R17, 0x4, R14 ;  /* 0x0000000411047825 */ /* 0x000fe200078e020e */
[----:B------:R-:W-:-:S02]  /*0350*/  ISETP.NE.AND P2, PT, R7, UR6, PT ;  /* 0x0000000607007c0c */ /* 0x000fc4000bf45270 */
[----:B------:R-:W-:Y:S01]  /*0360*/  ISETP.NE.AND P3, PT, R7, UR7, PT ;  /* 0x0000000707007c0c */ /* 0x000fe2000bf65270 */
[----:B------:R2:W-:Y:S01]  /*0370*/  STG.E desc[UR10][R12.64], R25 ;  /* 0x000000190c007986 */ /* 0x0005e2000c10190a */
[----:B0-----:R-:W-:Y:S01]  /*0380*/  FSEL R19, RZ, 1, P1 ;  /* 0x3f800000ff137808 */ /* 0x001fe20000800000 */
[----:B------:R-:W-:Y:S01]  /*0390*/  IMAD.WIDE R20, R17, 0x4, R4 ;  /* 0x0000000411147825 */ /* 0x000fe200078e0204 */
[----:B------:R-:W-:Y:S01]  /*03a0*/  ISETP.NE.AND P1, PT, R8, UR4, PT ;  /* 0x0000000408007c0c */ /* 0x000fe2000bf25270 */
[----:B------:R3:W-:Y:S01]  /*03b0*/  STG.E desc[UR10][R14.64], R27 ;  /* 0x0000001b0e007986 */ /* 0x0007e2000c10190a */
[----:B------:R-:W-:Y:S01]  /*03c0*/  ISETP.NE.AND P4, PT, R7, UR8, PT ;  /* 0x0000000807007c0c */ /* 0x000fe2000bf85270 */
[----:B------:R-:W-:Y:S01]  /*03d0*/  VIADD R16, R16, 0x8 ;  /* 0x0000000810107836 */ /* 0x000fe20000000000 */
[----:B-1----:R-:W-:Y:S01]  /*03e0*/  FSEL R23, RZ, 1, P2 ;  /* 0x3f800000ff177808 */ /* 0x002fe20001000000 */
[C---:B------:R-:W-:Y:S01]  /*03f0*/  IMAD.WIDE R10, R17.reuse, 0x4, R20 ;  /* 0x00000004110a7825 */ /* 0x040fe200078e0214 */
[----:B------:R-:W-:Y:S01]  /*0400*/  FSEL R29, RZ, 1, P4 ;  /* 0x3f800000ff1d7808 */ /* 0x000fe20002000000 */
[----:B------:R3:W-:Y:S01]  /*0410*/  STG.E desc[UR10][R4.64], R19 ;  /* 0x0000001304007986 */ /* 0x0007e2000c10190a */
[----:B--2---:R-:W-:Y:S01]  /*0420*/  FSEL R25, RZ, 1, P3 ;  /* 0x3f800000ff197808 */ /* 0x004fe20001800000 */
[----:B------:R-:W-:-:S02]  /*0430*/  IMAD.WIDE R12, R17, 0x4, R10 ;  /* 0x00000004110c7825 */ /* 0x000fc400078e020a */
[----:B------:R3:W-:Y:S04]  /*0440*/  STG.E desc[UR10][R20.64], R23 ;  /* 0x0000001714007986 */ /* 0x0007e8000c10190a */
[----:B------:R3:W-:Y:S04]  /*0450*/  STG.E desc[UR10][R10.64], R25 ;  /* 0x000000190a007986 */ /* 0x0007e8000c10190a */
[----:B------:R3:W-:Y:S01]  /*0460*/  STG.E desc[UR10][R12.64], R29 ;  /* 0x0000001d0c007986 */ /* 0x0007e2000c10190a */
[----:B------:R-:W-:Y:S05]  /*0470*/  @P1 BRA `(.L_x_1) ;  /* 0xfffffffc00501947 */ /* 0x000fea000383ffff */
.L_x_0:
[----:B------:R-:W-:Y:S05]  /*0480*/  @!P0 EXIT ;  /* 0x000000000000894d */ /* 0x000fea0003800000 */
[----:B------:R-:W-:Y:S02]  /*0490*/  ISETP.GE.U32.AND P1, PT, R9, 0x4, PT ;  /* 0x000000040900780c */ /* 0x000fe40003f26070 */
[----:B------:R-:W-:-:S04]  /*04a0*/  LOP3.LUT R16, R0, 0x3, RZ, 0xc0, !PT ;  /* 0x0000000300107812 */ /* 0x000fc800078ec0ff */
[----:B------:R-:W-:-:S07]  /*04b0*/  ISETP.NE.AND P0, PT, R16, RZ, PT ;  /* 0x000000ff1000720c */ /* 0x000fce0003f05270 */
[----:B------:R-:W-:Y:S06]  /*04c0*/  @!P1 BRA `(.L_x_2) ;  /* 0x00000000005c9947 */ /* 0x000fec0003800000 */
[----:B---3--:R-:W1:Y:S01]  /*04d0*/  LDC R13, c[0x0][0x394] ;  /* 0x0000e500ff0d7b82 */ /* 0x008e620000000800 */
[C---:B------:R-:W-:Y:S01]  /*04e0*/  VIADD R10, R8.reuse, 0x1 ;  /* 0x00000001080a7836 */ /* 0x040fe20000000000 */
[CC--:B-----5:R-:W-:Y:S01]  /*04f0*/  ISETP.NE.AND P1, PT, R8.reuse, R7.reuse, PT ;  /* 0x000000070800720c */ /* 0x0e0fe20003f25270 */
[C---:B------:R-:W-:Y:S02]  /*0500*/  VIADD R12, R8.reuse, 0x2 ;  /* 0x00000002080c7836 */ /* 0x040fe40000000000 */
[----:B------:R-:W-:Y:S01]  /*0510*/  VIADD R14, R8, 0x3 ;  /* 0x00000003080e7836 */ /* 0x000fe20000000000 */
[-C--:B------:R-:W-:Y:S02]  /*0520*/  ISETP.NE.AND P2, PT, R10, R7.reuse, PT ;  /* 0x000000070a00720c */ /* 0x080fe40003f45270 */
[----:B0-----:R-:W0:Y:S01]  /*0530*/  LDC.64 R2, c[0x0][0x388] ;  /* 0x0000e200ff027b82 */ /* 0x001e220000000a00 */
[-C--:B------:R-:W-:Y:S02]  /*0540*/  ISETP.NE.AND P3, PT, R12, R7.reuse, PT ;  /* 0x000000070c00720c */ /* 0x080fe40003f65270 */
[----:B------:R-:W-:-:S02]  /*0550*/  ISETP.NE.AND P4, PT, R14, R7, PT ;  /* 0x000000070e00720c */ /* 0x000fc40003f85270 */
[----:B------:R-:W-:Y:S02]  /*0560*/  FSEL R9, RZ, 1, P1 ;  /* 0x3f800000ff097808 */ /* 0x000fe40000800000 */
[----:B------:R-:W-:Y:S02]  /*0570*/  FSEL R15, RZ, 1, P2 ;  /* 0x3f800000ff0f7808 */ /* 0x000fe40001000000 */
[----:B------:R-:W-:Y:S02]  /*0580*/  FSEL R17, RZ, 1, P3 ;  /* 0x3f800000ff117808 */ /* 0x000fe40001800000 */
[----:B------:R-:W-:Y:S01]  /*0590*/  FSEL R19, RZ, 1, P4 ;  /* 0x3f800000ff137808 */ /* 0x000fe20002000000 */
[C---:B-1----:R-:W-:Y:S02]  /*05a0*/  IMAD R5, R8.reuse, R13, R6 ;  /* 0x0000000d08057224 */ /* 0x042fe400078e0206 */
[----:B------:R-:W-:Y:S02]  /*05b0*/  VIADD R8, R8, 0x4 ;  /* 0x0000000408087836 */ /* 0x000fe40000000000 */
[----:B0-----:R-:W-:-:S05]  /*05c0*/  IMAD.WIDE R2, R5, 0x4, R2 ;  /* 0x0000000405027825 */ /* 0x001fca00078e0202 */
[----:B------:R1:W-:Y:S01]  /*05d0*/  STG.E desc[UR10][R2.64], R9 ;  /* 0x0000000902007986 */ /* 0x0003e2000c10190a */
[----:B------:R-:W-:-:S05]  /*05e0*/  IMAD.WIDE R4, R13, 0x4, R2 ;  /* 0x000000040d047825 */ /* 0x000fca00078e0202 */
[----:B------:R1:W-:Y:S01]  /*05f0*/  STG.E desc[UR10][R4.64], R15 ;  /* 0x0000000f04007986 */ /* 0x0003e2000c10190a */
[----:B------:R-:W-:-:S05]  /*0600*/  IMAD.WIDE R10, R13, 0x4, R4 ;  /* 0x000000040d0a7825 */ /* 0x000fca00078e0204 */
[----:B------:R1:W-:Y:S01]  /*0610*/  STG.E desc[UR10][R10.64], R17 ;  /* 0x000000110a007986 */ /* 0x0003e2000c10190a */
[----:B------:R-:W-:-:S05]  /*0620*/  IMAD.WIDE R12, R13, 0x4, R10 ;  /* 0x000000040d0c7825 */ /* 0x000fca00078e020a */
[----:B------:R1:W-:Y:S02]  /*0630*/  STG.E desc[UR10][R12.64], R19 ;  /* 0x000000130c007986 */ /* 0x0003e4000c10190a */
.L_x_2:
[----:B------:R-:W-:Y:S05]  /*0640*/  @!P0 EXIT ;  /* 0x000000000000894d */ /* 0x000fea0003800000 */
[----:B------:R-:W-:Y:S02]  /*0650*/  ISETP.NE.AND P0, PT, R16, 0x1, PT ;  /* 0x000000011000780c */ /* 0x000fe40003f05270 */
[----:B------:R-:W-:-:S04]  /*0660*/  LOP3.LUT R0, R0, 0x1, RZ, 0xc0, !PT ;  /* 0x0000000100007812 */ /* 0x000fc800078ec0ff */
[----:B------:R-:W-:-:S07]  /*0670*/  ISETP.NE.U32.AND P1, PT, R0, 0x1, PT ;  /* 0x000000010000780c */ /* 0x000fce0003f25070 */
[----:B------:R-:W-:Y:S06]  /*0680*/  @!P0 BRA `(.L_x_3) ;  /* 0x0000000000348947 */ /* 0x000fec0003800000 */
[----:B-1-3--:R-:W1:Y:S01]  /*0690*/  LDC R5, c[0x0][0x394] ;  /* 0x0000e500ff057b82 */ /* 0x00ae620000000800 */
[C---:B------:R-:W-:Y:S01]  /*06a0*/  VIADD R0, R8.reuse, 0x1 ;  /* 0x0000000108007836 */ /* 0x040fe20000000000 */
[----:B-----5:R-:W-:-:S04]  /*06b0*/  ISETP.NE.AND P0, PT, R8, R7, PT ;  /* 0x000000070800720c */ /* 0x020fc80003f05270 */
[----:B------:R-:W-:Y:S02]  /*06c0*/  ISETP.NE.AND P2, PT, R0, R7, PT ;  /* 0x000000070000720c */ /* 0x000fe40003f45270 */
[----:B0-----:R-:W0:Y:S02]  /*06d0*/  LDC.64 R2, c[0x0][0x388] ;  /* 0x0000e200ff027b82 */ /* 0x001e240000000a00 */
[----:B------:R-:W-:Y:S01]  /*06e0*/  FSEL R11, RZ, 1, P2 ;  /* 0x3f800000ff0b7808 */ /* 0x000fe20001000000 */
[C---:B-1----:R-:W-:Y:S02]  /*06f0*/  IMAD R9, R8.reuse, R5, R6 ;  /* 0x0000000508097224 */ /* 0x042fe400078e0206 */
[----:B------:R-:W-:Y:S02]  /*0700*/  VIADD R8, R8, 0x2 ;  /* 0x0000000208087836 */ /* 0x000fe40000000000 */
[----:B0-----:R-:W-:Y:S01]  /*0710*/  IMAD.WIDE R2, R9, 0x4, R2 ;  /* 0x0000000409027825 */ /* 0x001fe200078e0202 */
[----:B------:R-:W-:-:S03]  /*0720*/  FSEL R9, RZ, 1, P0 ;  /* 0x3f800000ff097808 */ /* 0x000fc60000000000 */
[----:B------:R-:W-:Y:S02]  /*0730*/  IMAD.WIDE R4, R5, 0x4, R2 ;  /* 0x0000000405047825 */ /* 0x000fe400078e0202 */
[----:B------:R2:W-:Y:S04]  /*0740*/  STG.E desc[UR10][R2.64], R9 ;  /* 0x0000000902007986 */ /* 0x0005e8000c10190a */
[----:B------:R2:W-:Y:S02]  /*0750*/  STG.E desc[UR10][R4.64], R11 ;  /* 0x0000000b04007986 */ /* 0x0005e4000c10190a */
.L_x_3:
[----:B------:R-:W-:Y:S05]  /*0760*/  @P1 EXIT ;  /* 0x000000000000194d */ /* 0x000fea0003800000 */
[----:B012---:R-:W0:Y:S01]  /*0770*/  LDC.64 R2, c[0x0][0x388] ;  /* 0x0000e200ff027b82 */ /* 0x007e220000000a00 */
[----:B------:R-:W1:Y:S01]  /*0780*/  LDCU UR4, c[0x0][0x394] ;  /* 0x00007280ff0477ac */ /* 0x000e620008000800 */
[----:B-----5:R-:W-:-:S04]  /*0790*/  ISETP.NE.AND P0, PT, R8, R7, PT ;  /* 0x000000070800720c */ /* 0x020fc80003f05270 */
[----:B---3--:R-:W-:Y:S01]  /*07a0*/  FSEL R5, RZ, 1, P0 ;  /* 0x3f800000ff057808 */ /* 0x008fe20000000000 */
[----:B-1----:R-:W-:-:S04]  /*07b0*/  IMAD R7, R8, UR4, R6 ;  /* 0x0000000408077c24 */ /* 0x002fc8000f8e0206 */
[----:B0-----:R-:W-:-:S05]  /*07c0*/  IMAD.WIDE R2, R7, 0x4, R2 ;  /* 0x0000000407027825 */ /* 0x001fca00078e0202 */
[----:B------:R-:W-:Y:S01]  /*07d0*/  STG.E desc[UR10][R2.64], R5 ;  /* 0x0000000502007986 */ /* 0x000fe2000c10190a */
[----:B------:R-:W-:Y:S05]  /*07e0*/  EXIT ;  /* 0x000000000000794d */ /* 0x000fea0003800000 */
.L_x_4:
[----:B------:R-:W-:-:S00]  /*07f0*/  BRA `(.L_x_4) ;  /* 0xfffffffc00fc7947 */ /* 0x000fc0000383ffff */
[----:B------:R-:W-:-:S00]  /*0800*/  NOP ;  /* 0x0000000000007918 */ /* 0x000fc00000000000 */
[----:B------:R-:W-:-:S00]  /*0810*/  NOP ;  /* 0x0000000000007918 */ /* 0x000fc00000000000 */
[----:B------:R-:W-:-:S00]  /*0820*/  NOP ;  /* 0x0000000000007918 */ /* 0x000fc00000000000 */
[----:B------:R-:W-:-:S00]  /*0830*/  NOP ;  /* 0x0000000000007918 */ /* 0x000fc00000000000 */
[----:B------:R-:W-:-:S00]  /*0840*/  NOP ;  /* 0x0000000000007918 */ /* 0x000fc00000000000 */
[----:B------:R-:W-:-:S00]  /*0850*/  NOP ;  /* 0x0000000000007918 */ /* 0x000fc00000000000 */
[----:B------:R-:W-:-:S00]  /*0860*/  NOP ;  /* 0x0000000000007918 */ /* 0x000fc00000000000 */
[----:B------:R-:W-:-:S00]  /*0870*/  NOP ;  /* 0x0000000000007918 */ /* 0x000fc00000000000 */
.L_x_10:


//--------------------- .text._Z16OneHotEncodingV1PiPfii --------------------------
	.section	.text._Z16OneHotEncodingV1PiPfii,"ax",@progbits
	.align	128
        .global         _Z16OneHotEncodingV1PiPfii
        .type           _Z16OneHotEncodingV1PiPfii,@function
        .size           _Z16OneHotEncodingV1PiPfii,(.L_x_11 - _Z16OneHotEncodingV1PiPfii)
        .other          _Z16OneHotEncodingV1PiPfii,@"STO_CUDA_ENTRY STV_DEFAULT"
_Z16OneHotEncodingV1PiPfii:
.text._Z16OneHotEncodingV1PiPfii:
[----:B------:R-:W-:Y:S01]  /*0000*/  LDC R1, c[0x0][0x37c] ;  /* 0x0000df00ff017b82 */ /* 0x000fe20000000800 */
[----:B------:R-:W0:Y:S07]  /*0010*/  S2R R3, SR_TID.X ;  /* 0x0000000000037919 */ /* 0x000e2e0000002100 */
[----:B------:R-:W0:Y:S08]  /*0020*/  S2UR UR4, SR_CTAID.X ;  /* 0x00000000000479c3 */ /* 0x000e300000002500 */
[----:B------:R-:W0:Y:S08]  /*0030*/  LDC R0, c[0x0][0x360] ;  /* 0x0000d800ff007b82 */ /* 0x000e300000000800 */
[----:B------:R-:W1:Y:S01]  /*0040*/  LDC R7, c[0x0][0x394] ;  /* 0x0000e500ff077b82 */ /* 0x000e620000000800 */
[----:B0-----:R-:W-:-:S05]  /*0050*/  IMAD R0, R0, UR4, R3 ;  /* 0x0000000400007c24 */ /* 0x001fca000f8e0203 */
[----:B-1----:R-:W-:-:S13]  /*0060*/  ISETP.GE.AND P0, PT, R0, R7, PT ;  /* 0x000000070000720c */ /* 0x002fda0003f06270 */
[----:B------:R-:W-:Y:S05]  /*0070*/  @P0 EXIT ;  /* 0x000000000000094d */ /* 0x000fea0003800000 */
[----:B------:R-:W0:Y:S02]  /*0080*/  LDC R6, c[0x0][0x390] ;  /* 0x0000e400ff067b82 */ /* 0x000e240000000800 */
        /* <DEDUP_REMOVED lines=11> */
[----:B0-----:R-:W0:Y:S01]  /*0140*/  LDC.64 R2, c[0x0][0x388] ;  /* 0x0000e200ff027b82 */ /* 0x001e220000000a00 */
[----:B------:R-:W-:Y:S01]  /*0150*/  LOP3.LUT R9, R6, 0x7ffffff8, RZ, 0xc0, !PT ;  /* 0x7ffffff806097812 */ /* 0x000fe200078ec0ff */
[----:B-----5:R-:W-:Y:S01]  /*0160*/  IMAD.MOV R17, RZ, RZ, -R8 ;  /* 0x000000ffff117224 */ /* 0x020fe200078e0a08 */
[----:B------:R-:W-:Y:S01]  /*0170*/  UMOV UR4, URZ ;  /* 0x000000ff00047c82 */ /* 0x000fe20008000000 */
[----:B------:R-:W-:-:S07]  /*0180*/  IMAD.MOV.U32 R18, RZ, RZ, R0 ;  /* 0x000000ffff127224 */ /* 0x000fce00078e0000 */
.L_x_6:
[----:B0--3--:R-:W-:Y:S01]  /*0190*/  IMAD.WIDE R20, R18, 0x4, R2 ;  /* 0x0000000412147825 */ /* 0x009fe200078e0202 */
[----:B------:R-:W-:Y:S01]  /*01a0*/  UIADD3 UR5, UPT, UPT, UR4, 0x1, URZ ;  /* 0x0000000104057890 */ /* 0x000fe2000fffe0ff */
[----:B------:R-:W-:Y:S01]  /*01b0*/  ISETP.NE.AND P1, PT, R17, RZ, PT ;  /* 0x000000ff1100720c */ /* 0x000fe20003f25270 */
[----:B------:R-:W-:Y:S01]  /*01c0*/  UIADD3 UR7, UPT, UPT, UR4, 0x3, URZ ;  /* 0x0000000304077890 */ /* 0x000fe2000fffe0ff */
[C---:B------:R-:W-:Y:S01]  /*01d0*/  IMAD R18, R7.reuse, 0x8, R18 ;  /* 0x0000000807127824 */ /* 0x040fe200078e0212 */
[----:B------:R-:W-:Y:S01]  /*01e0*/  UIADD3 UR6, UPT, UPT, UR4, 0x2, URZ ;  /* 0x0000000204067890 */ /* 0x000fe2000fffe0ff */
[C---:B------:R-:W-:Y:S01]  /*01f0*/  IMAD.WIDE R10, R7.reuse, 0x4, R20 ;  /* 0x00000004070a7825 */ /* 0x040fe200078e0214 */
[----:B------:R-:W-:Y:S01]  /*0200*/  FSEL R19, RZ, 1, P1 ;  /* 0x3f800000ff137808 */ /* 0x000fe20000800000 */
[----:B------:R-:W-:Y:S01]  /*0210*/  UIADD3 UR8, UPT, UPT, UR4, 0x7, URZ ;  /* 0x0000000704087890 */ /* 0x000fe2000fffe0ff */
[C---:B------:R-:W-:Y:S01]  /*0220*/  ISETP.NE.AND P1, PT, R8.reuse, UR5, PT ;  /* 0x0000000508007c0c */ /* 0x040fe2000bf25270 */
[----:B------:R-:W-:Y:S01]  /*0230*/  UIADD3 UR5, UPT, UPT, UR4, 0x4, URZ ;  /* 0x0000000404057890 */ /* 0x000fe2000fffe0ff */
[C---:B------:R-:W-:Y:S01]  /*0240*/  ISETP.NE.AND P2, PT, R8.reuse, UR6, PT ;  /* 0x0000000608007c0c */ /* 0x040fe2000bf45270 */
[C---:B------:R-:W-:Y:S01]  /*0250*/  IMAD.WIDE R12, R7.reuse, 0x4, R10 ;  /* 0x00000004070c7825 */ /* 0x040fe200078e020a */
[----:B------:R-:W-:Y:S01]  /*0260*/  FSEL R23, RZ, 1, P1 ;  /* 0x3f800000ff177808 */ /* 0x000fe20000800000 */
[----:B------:R-:W-:Y:S01]  /*0270*/  UIADD3 UR6, UPT, UPT, UR4, 0x5, URZ ;  /* 0x0000000504067890 */ /* 0x000fe2000fffe0ff */
[C---:B------:R-:W-:Y:S01]  /*0280*/  ISETP.NE.AND P1, PT, R8.reuse, UR7, PT ;  /* 0x0000000708007c0c */ /* 0x040fe2000bf25270 */
[----:B------:R-:W-:Y:S01]  /*0290*/  UIADD3 UR7, UPT, UPT, UR4, 0x6, URZ ;  /* 0x0000000604077890 */ /* 0x000fe2000fffe0ff */
[----:B------:R0:W-:Y:S01]  /*02a0*/  STG.E desc[UR10][R20.64], R19 ;  /* 0x0000001314007986 */ /* 0x0001e2000c10190a */
[C---:B------:R-:W-:Y:S01]  /*02b0*/  IMAD.WIDE R14, R7.reuse, 0x4, R12 ;  /* 0x00000004070e7825 */ /* 0x040fe200078e020c */
[----:B------:R-:W-:Y:S01]  /*02c0*/  FSEL R27, RZ, 1, P1 ;  /* 0x3f800000ff1b7808 */ /* 0x000fe20000800000 */
[----:B------:R-:W-:Y:S01]  /*02d0*/  UIADD3 UR4, UPT, UPT, UR4, 0x8, URZ ;  /* 0x0000000804047890 */ /* 0x000fe2000fffe0ff */
[C---:B------:R-:W-:Y:S01]  /*02e0*/  ISETP.NE.AND P1, PT, R8.reuse, UR5, PT ;  /* 0x0000000508007c0c */ /* 0x040fe2000bf25270 */
[----:B------:R1:W-:Y:S01]  /*02f0*/  STG.E desc[UR10][R10.64], R23 ;  /* 0x000000170a007986 */ /* 0x0003e2000c10190a */
[----:B------:R-:W-:Y:S01]  /*0300*/  FSEL R25, RZ, 1, P2 ;  /* 0x3f800000ff197808 */ /* 0x000fe20001000000 */
[----:B------:R-:W-:Y:S01]  /*0310*/  IMAD.WIDE R4, R7, 0x4, R14 ;  /* 0x0000000407047825 */ /* 0x000fe200078e020e */
[----:B------:R-:W-:-:S02]  /*0320*/  ISETP.NE.AND P2, PT, R8, UR6, PT ;  /* 0x0000000608007c0c */ /* 0x000fc4000bf45270 */
[C---:B------:R-:W-:Y:S01]  /*0330*/  ISETP.NE.AND P3, PT, R8.reuse, UR7, PT ;  /* 0x0000000708007c0c */ /* 0x040fe2000bf65270 */
        /* <DEDUP_REMOVED lines=17> */
.L_x_5:
[----:B------:R-:W-:Y:S05]  /*0450*/  @!P0 EXIT ;  /* 0x000000000000894d */ /* 0x000fea0003800000 */
[----:B------:R-:W-:Y:S02]  /*0460*/  ISETP.GE.U32.AND P1, PT, R16, 0x4, PT ;  /* 0x000000041000780c */ /* 0x000fe40003f26070 */
[----:B---3--:R-:W-:-:S04]  /*0470*/  LOP3.LUT R14, R6, 0x3, RZ, 0xc0, !PT ;  /* 0x00000003060e7812 */ /* 0x008fc800078ec0ff */
[----:B------:R-:W-:-:S07]  /*0480*/  ISETP.NE.AND P0, PT, R14, RZ, PT ;  /* 0x000000ff0e00720c */ /* 0x000fce0003f05270 */
[----:B------:R-:W-:Y:S06]  /*0490*/  @!P1 BRA `(.L_x_7) ;  /* 0x0000000000589947 */ /* 0x000fec0003800000 */
[----:B0-----:R-:W0:Y:S01]  /*04a0*/  LDC.64 R2, c[0x0][0x388] ;  /* 0x0000e200ff027b82 */ /* 0x001e220000000a00 */
[C---:B------:R-:W-:Y:S01]  /*04b0*/  IMAD R5, R9.reuse, R7, R0 ;  /* 0x0000000709057224 */ /* 0x040fe200078e0200 */
[CC--:B-----5:R-:W-:Y:S01]  /*04c0*/  ISETP.NE.AND P1, PT, R9.reuse, R8.reuse, PT ;  /* 0x000000080900720c */ /* 0x0e0fe20003f25270 */
[C---:B------:R-:W-:Y:S02]  /*04d0*/  VIADD R11, R9.reuse, 0x1 ;  /* 0x00000001090b7836 */ /* 0x040fe40000000000 */
[C---:B------:R-:W-:Y:S02]  /*04e0*/  VIADD R13, R9.reuse, 0x2 ;  /* 0x00000002090d7836 */ /* 0x040fe40000000000 */
[----:B------:R-:W-:Y:S01]  /*04f0*/  VIADD R15, R9, 0x3 ;  /* 0x00000003090f7836 */ /* 0x000fe20000000000 */
[-C--:B------:R-:W-:Y:S01]  /*0500*/  ISETP.NE.AND P2, PT, R11, R8.reuse, PT ;  /* 0x000000080b00720c */ /* 0x080fe20003f45270 */
[----:B------:R-:W-:Y:S01]  /*0510*/  VIADD R9, R9, 0x4 ;  /* 0x0000000409097836 */ /* 0x000fe20000000000 */
[----:B------:R-:W-:-:S02]  /*0520*/  ISETP.NE.AND P3, PT, R13, R8, PT ;  /* 0x000000080d00720c */ /* 0x000fc40003f65270 */
[----:B------:R-:W-:Y:S02]  /*0530*/  ISETP.NE.AND P4, PT, R15, R8, PT ;  /* 0x000000080f00720c */ /* 0x000fe40003f85270 */
[----:B------:R-:W-:Y:S02]  /*0540*/  FSEL R15, RZ, 1, P1 ;  /* 0x3f800000ff0f7808 */ /* 0x000fe40000800000 */
[----:B------:R-:W-:Y:S02]  /*0550*/  FSEL R17, RZ, 1, P2 ;  /* 0x3f800000ff117808 */ /* 0x000fe40001000000 */
[----:B------:R-:W-:Y:S02]  /*0560*/  FSEL R19, RZ, 1, P3 ;  /* 0x3f800000ff137808 */ /* 0x000fe40001800000 */
[----:B------:R-:W-:Y:S01]  /*0570*/  FSEL R21, RZ, 1, P4 ;  /* 0x3f800000ff157808 */ /* 0x000fe20002000000 */
        /* <DEDUP_REMOVED lines=8> */
.L_x_7:
[----:B------:R-:W-:Y:S05]  /*0600*/  @!P0 EXIT ;  /* 0x000000000000894d */ /* 0x000fea0003800000 */
[----:B------:R-:W-:Y:S02]  /*0610*/  ISETP.NE.AND P0, PT, R14, 0x1, PT ;  /* 0x000000010e00780c */ /* 0x000fe40003f05270 */
[----:B------:R-:W-:-:S04]  /*0620*/  LOP3.LUT R6, R6, 0x1, RZ, 0xc0, !PT ;  /* 0x0000000106067812 */ /* 0x000fc800078ec0ff */
[----:B------:R-:W-:-:S07]  /*0630*/  ISETP.NE.U32.AND P1, PT, R6, 0x1, PT ;  /* 0x000000010600780c */ /* 0x000fce0003f25070 */
[----:B------:R-:W-:Y:S06]  /*0640*/  @!P0 BRA `(.L_x_8) ;  /* 0x0000000000308947 */ /* 0x000fec0003800000 */
[----:B01----:R-:W0:Y:S01]  /*0650*/  LDC.64 R2, c[0x0][0x388] ;  /* 0x0000e200ff027b82 */ /* 0x003e220000000a00 */
[C---:B------:R-:W-:Y:S01]  /*0660*/  IMAD R5, R9.reuse, R7, R0 ;  /* 0x0000000709057224 */ /* 0x040fe200078e0200 */
[C---:B-----5:R-:W-:Y:S01]  /*0670*/  ISETP.NE.AND P0, PT, R9.reuse, R8, PT ;  /* 0x000000080900720c */ /* 0x060fe20003f05270 */
[C---:B------:R-:W-:Y:S02]  /*0680*/  VIADD R11, R9.reuse, 0x1 ;  /* 0x00000001090b7836 */ /* 0x040fe40000000000 */
[----:B------:R-:W-:-:S03]  /*0690*/  VIADD R9, R9, 0x2 ;  /* 0x0000000209097836 */ /* 0x000fc60000000000 */
[----:B------:R-:W-:Y:S02]  /*06a0*/  ISETP.NE.AND P2, PT, R11, R8, PT ;  /* 0x000000080b00720c */ /* 0x000fe40003f45270 */
[----:B------:R-:W-:Y:S02]  /*06b0*/  FSEL R11, RZ, 1, P0 ;  /* 0x3f800000ff0b7808 */ /* 0x000fe40000000000 */
[----:B------:R-:W-:Y:S01]  /*06c0*/  FSEL R13, RZ, 1, P2 ;  /* 0x3f800000ff0d7808 */ /* 0x000fe20001000000 */
[----:B0-----:R-:W-:-:S05]  /*06d0*/  IMAD.WIDE R2, R5, 0x4, R2 ;  /* 0x0000000405027825 */ /* 0x001fca00078e0202 */
[----:B------:R2:W-:Y:S01]  /*06e0*/  STG.E desc[UR10][R2.64], R11 ;  /* 0x0000000b02007986 */ /* 0x0005e2000c10190a */
[----:B------:R-:W-:-:S05]  /*06f0*/  IMAD.WIDE R4, R7, 0x4, R2 ;  /* 0x0000000407047825 */ /* 0x000fca00078e0202 */
[----:B------:R2:W-:Y:S02]  /*0700*/  STG.E desc[UR10][R4.64], R13 ;  /* 0x0000000d04007986 */ /* 0x0005e4000c10190a */
.L_x_8:
[----:B------:R-:W-:Y:S05]  /*0710*/  @P1 EXIT ;  /* 0x000000000000194d */ /* 0x000fea0003800000 */
[----:B012---:R-:W0:Y:S01]  /*0720*/  LDC.64 R2, c[0x0][0x388] ;  /* 0x0000e200ff027b82 */ /* 0x007e220000000a00 */
[C---:B------:R-:W-:Y:S01]  /*0730*/  IMAD R7, R9.reuse, R7, R0 ;  /* 0x0000000709077224 */ /* 0x040fe200078e0200 */
[----:B-----5:R-:W-:-:S04]  /*0740*/  ISETP.NE.AND P0, PT, R9, R8, PT ;  /* 0x000000080900720c */ /* 0x020fc80003f05270 */
[----:B------:R-:W-:Y:S01]  /*0750*/  FSEL R5, RZ, 1, P0 ;  /* 0x3f800000ff057808 */ /* 0x000fe20000000000 */
[----:B0-----:R-:W-:-:S05]  /*0760*/  IMAD.WIDE R2, R7, 0x4, R2 ;  /* 0x0000000407027825 */ /* 0x001fca00078e0202 */
[----:B------:R-:W-:Y:S01]  /*0770*/  STG.E desc[UR10][R2.64], R5 ;  /* 0x0000000502007986 */ /* 0x000fe2000c10190a */
[----:B------:R-:W-:Y:S05]  /*0780*/  EXIT ;  /* 0x000000000000794d */ /* 0x000fea0003800000 */
.L_x_9:
        /* <DEDUP_REMOVED lines=15> */
.L_x_11:


//--------------------- .nv.shared.reserved.0     --------------------------
	.section	.nv.shared.reserved.0,"aw",@nobits
	.weak		__nv_reservedSMEM_offset_0_alias
	.size		__nv_reservedSMEM_offset_0_alias, 0, 64
	.other		__nv_reservedSMEM_offset_0_alias,@"STO_CUDA_RESERVED_SHARED STV_DEFAULT"
__nv_reservedSMEM_offset_0_alias:
	.zero		0
	.zero		64


//--------------------- .nv.constant0._Z16oneHotEncodingV2PiPfiiii --------------------------
	.section	.nv.constant0._Z16oneHotEncodingV2PiPfiiii,"a",@progbits
	.sectionflags	@""
	.align	4
.nv.constant0._Z16oneHotEncodingV2PiPfiiii:
	.zero		928


//--------------------- .nv.constant0._Z16OneHotEncodingV1PiPfii --------------------------
	.section	.nv.constant0._Z16OneHotEncodingV1PiPfii,"a",@progbits
	.sectionflags	@""
	.align	4
.nv.constant0._Z16OneHotEncodingV1PiPfii:
	.zero		920


//--------------------- SYMBOLS --------------------------

	.type		.nv.reservedSmem.offset0,@object
	.size		.nv.reservedSmem.offset0,0x4
